	.headerflags	@"EF_CUDA_TEXMODE_UNIFIED EF_CUDA_64BIT_ADDRESS EF_CUDA_ACCELERATORS EF_CUDA_SM90 EF_CUDA_VIRTUAL_SM(EF_CUDA_SM90)"
	.elftype	@"ET_EXEC"


//--------------------- .nv.info                  --------------------------
	.section	.nv.info,"",@"SHT_CUDA_INFO"
	.align	4


	//----- nvinfo : EIATTR_REGCOUNT
	.align		4
        /*0000*/ 	.byte	0x04, 0x2f
        /*0002*/ 	.short	(.L_1 - .L_0)
	.align		4
.L_0:
        /*0004*/ 	.word	index@(triton_poi_fused_add_reflection_pad2d_20)
        /*0008*/ 	.word	0x00000012


	//----- nvinfo : EIATTR_MIN_STACK_SIZE
	.align		4
.L_1:
        /*000c*/ 	.byte	0x04, 0x12
        /*000e*/ 	.short	(.L_3 - .L_2)
	.align		4
.L_2:
        /*0010*/ 	.word	index@(triton_poi_fused_add_reflection_pad2d_20)
        /*0014*/ 	.word	0x00000000


	//----- nvinfo : EIATTR_FRAME_SIZE
	.align		4
.L_3:
        /*0018*/ 	.byte	0x04, 0x11
        /*001a*/ 	.short	(.L_5 - .L_4)
	.align		4
.L_4:
        /*001c*/ 	.word	index@(triton_poi_fused_add_reflection_pad2d_20)
        /*0020*/ 	.word	0x00000000


	//----- nvinfo : EIATTR_MIN_STACK_SIZE
	.align		4
.L_5:
        /*0024*/ 	.byte	0x04, 0x12
        /*0026*/ 	.short	(.L_7 - .L_6)
	.align		4
.L_6:
        /*0028*/ 	.word	index@(triton_poi_fused_add_reflection_pad2d_20)
        /*002c*/ 	.word	0x00000000
.L_7:


//--------------------- .nv.info.triton_poi_fused_add_reflection_pad2d_20 --------------------------
	.section	.nv.info.triton_poi_fused_add_reflection_pad2d_20,"",@"SHT_CUDA_INFO"
	.sectionflags	@""
	.align	4


	//----- nvinfo : EIATTR_CUDA_API_VERSION
	.align		4
        /*0000*/ 	.byte	0x04, 0x37
        /*0002*/ 	.short	(.L_9 - .L_8)
.L_8:
        /*0004*/ 	.word	0x0000007c


	//----- nvinfo : EIATTR_KPARAM_INFO
	.align		4
.L_9:
        /*0008*/ 	.byte	0x04, 0x17
        /*000a*/ 	.short	(.L_11 - .L_10)
.L_10:
        /*000c*/ 	.word	0x00000000
        /*0010*/ 	.short	0x0003
        /*0012*/ 	.short	0x0018
        /*0014*/ 	.byte	0x00, 0xf0, 0x11, 0x00


	//----- nvinfo : EIATTR_KPARAM_INFO
	.align		4
.L_11:
        /*0018*/ 	.byte	0x04, 0x17
        /*001a*/ 	.short	(.L_13 - .L_12)
.L_12:
        /*001c*/ 	.word	0x00000000
        /*0020*/ 	.short	0x0002
        /*0022*/ 	.short	0x0010
        /*0024*/ 	.byte	0x00, 0xf4, 0x21, 0x00


	//----- nvinfo : EIATTR_KPARAM_INFO
	.align		4
.L_13:
        /*0028*/ 	.byte	0x04, 0x17
        /*002a*/ 	.short	(.L_15 - .L_14)
.L_14:
        /*002c*/ 	.word	0x00000000
        /*0030*/ 	.short	0x0001
        /*0032*/ 	.short	0x0008
        /*0034*/ 	.byte	0x00, 0xf4, 0x21, 0x00


	//----- nvinfo : EIATTR_KPARAM_INFO
	.align		4
.L_15:
        /*0038*/ 	.byte	0x04, 0x17
        /*003a*/ 	.short	(.L_17 - .L_16)
.L_16:
        /*003c*/ 	.word	0x00000000
        /*0040*/ 	.short	0x0000
        /*0042*/ 	.short	0x0000
        /*0044*/ 	.byte	0x00, 0xf4, 0x21, 0x00


	//----- nvinfo : EIATTR_SPARSE_MMA_MASK
	.align		4
.L_17:
        /*0048*/ 	.byte	0x03, 0x50
        /*004a*/ 	.short	0x0000


	//----- nvinfo : EIATTR_MAXREG_COUNT
	.align		4
        /*004c*/ 	.byte	0x03, 0x1b
        /*004e*/ 	.short	0x00ff


	//----- nvinfo : EIATTR_EXIT_INSTR_OFFSETS
	.align		4
        /*0050*/ 	.byte	0x04, 0x1c
        /*0052*/ 	.short	(.L_19 - .L_18)


	//   ....[0]....
.L_18:
        /*0054*/ 	.word	0x000003a0


	//   ....[1]....
        /*0058*/ 	.word	0x000003c0


	//----- nvinfo : EIATTR_REQNTID
	.align		4
.L_19:
        /*005c*/ 	.byte	0x04, 0x10
        /*005e*/ 	.short	(.L_21 - .L_20)
.L_20:
        /*0060*/ 	.word	0x00000080
        /*0064*/ 	.word	0x00000001
        /*0068*/ 	.word	0x00000001


	//----- nvinfo : EIATTR_CBANK_PARAM_SIZE
	.align		4
.L_21:
        /*006c*/ 	.byte	0x03, 0x19
        /*006e*/ 	.short	0x001c


	//----- nvinfo : EIATTR_PARAM_CBANK
	.align		4
        /*0070*/ 	.byte	0x04, 0x0a
        /*0072*/ 	.short	(.L_23 - .L_22)
	.align		4
.L_22:
        /*0074*/ 	.word	index@(.nv.constant0.triton_poi_fused_add_reflection_pad2d_20)
        /*0078*/ 	.short	0x0210
        /*007a*/ 	.short	0x001c


	//----- nvinfo : EIATTR_SW_WAR
	.align		4
.L_23:
        /*007c*/ 	.byte	0x04, 0x36
        /*007e*/ 	.short	(.L_25 - .L_24)
.L_24:
        /*0080*/ 	.word	0x00000008
.L_25:


//--------------------- .nv.callgraph             --------------------------
	.section	.nv.callgraph,"",@"SHT_CUDA_CALLGRAPH"
	.align	4
	.sectionentsize	8
	.align		4
        /*0000*/ 	.word	0x00000000
	.align		4
        /*0004*/ 	.word	0xffffffff
	.align		4
        /*0008*/ 	.word	0x00000000
	.align		4
        /*000c*/ 	.word	0xfffffffe
	.align		4
        /*0010*/ 	.word	0x00000000
	.align		4
        /*0014*/ 	.word	0xfffffffd
	.align		4
        /*0018*/ 	.word	0x00000000
	.align		4
        /*001c*/ 	.word	0xfffffffc


//--------------------- .text.triton_poi_fused_add_reflection_pad2d_20 --------------------------
	.section	.text.triton_poi_fused_add_reflection_pad2d_20,"ax",@progbits
	.align	128
        .global         triton_poi_fused_add_reflection_pad2d_20
        .type           triton_poi_fused_add_reflection_pad2d_20,@function
        .size           triton_poi_fused_add_reflection_pad2d_20,(.L_x_1 - triton_poi_fused_add_reflection_pad2d_20)
        .other          triton_poi_fused_add_reflection_pad2d_20,@"STO_CUDA_ENTRY STV_DEFAULT"
triton_poi_fused_add_reflection_pad2d_20:
.text.triton_poi_fused_add_reflection_pad2d_20:
[----:B------:R-:W0:Y:S02]  /*0000*/  LDC R1, c[0x0][0x28] ;  /* 0x00000a00ff017b82 */ /* 0x000e240000000800 */
[----:B------:R-:W1:Y:S01]  /*0010*/  S2R R0, SR_TID.X ;  /* 0x0000000000007919 */ /* 0x000e620000002100 */
[----:B------:R-:W-:Y:S02]  /*0020*/  CS2R R12, SRZ ;  /* 0x00000000000c7805 */ /* 0x000fe4000001ff00 */
[----:B------:R-:W-:Y:S01]  /*0030*/  CS2R R14, SRZ ;  /* 0x00000000000e7805 */ /* 0x000fe2000001ff00 */
[----:B------:R-:W-:Y:S01]  /*0040*/  ULDC.64 UR4, c[0x0][0x208] ;  /* 0x0000820000047ab9 */ /* 0x000fe20000000a00 */
[----:B------:R-:W2:Y:S01]  /*0050*/  S2R R3, SR_CTAID.X ;  /* 0x0000000000037919 */ /* 0x000ea20000002500 */
[----:B-1----:R-:W-:-:S05]  /*0060*/  IMAD.SHL.U32 R0, R0, 0x2, RZ ;  /* 0x0000000200007824 */ /* 0x002fca00078e00ff */
[----:B------:R-:W-:-:S05]  /*0070*/  LOP3.LUT R0, R0, 0xfe, RZ, 0xc0, !PT ;  /* 0x000000fe00007812 */ /* 0x000fca00078ec0ff */
[----:B--2---:R-:W-:-:S04]  /*0080*/  IMAD R0, R3, 0x100, R0 ;  /* 0x0000010003007824 */ /* 0x004fc800078e0200 */
[C---:B------:R-:W-:Y:S01]  /*0090*/  IMAD.HI R3, R0.reuse, 0x2e8ba2e9, RZ ;  /* 0x2e8ba2e900037827 */ /* 0x040fe200078e02ff */
[----:B------:R-:W-:Y:S02]  /*00a0*/  IADD3 R2, R0, 0x1, RZ ;  /* 0x0000000100027810 */ /* 0x000fe40007ffe0ff */
[----:B------:R-:W-:Y:S02]  /*00b0*/  ISETP.GE.AND P0, PT, R0, 0x1e40, PT ;  /* 0x00001e400000780c */ /* 0x000fe40003f06270 */
[----:B------:R-:W-:-:S04]  /*00c0*/  SHF.R.U32.HI R4, RZ, 0x1f, R3 ;  /* 0x0000001fff047819 */ /* 0x000fc80000011603 */
[----:B------:R-:W-:Y:S01]  /*00d0*/  LEA.HI.SX32 R5, R3, R4, 0x1e ;  /* 0x0000000403057211 */ /* 0x000fe200078ff2ff */
[----:B------:R-:W-:-:S04]  /*00e0*/  IMAD.HI R3, R2, 0x2e8ba2e9, RZ ;  /* 0x2e8ba2e902037827 */ /* 0x000fc800078e02ff */
[----:B------:R-:W-:Y:S01]  /*00f0*/  IMAD.HI R6, R5, 0x2e8ba2e9, RZ ;  /* 0x2e8ba2e905067827 */ /* 0x000fe200078e02ff */
[----:B------:R-:W-:-:S03]  /*0100*/  SHF.R.U32.HI R4, RZ, 0x1f, R3 ;  /* 0x0000001fff047819 */ /* 0x000fc60000011603 */
[----:B------:R-:W-:Y:S01]  /*0110*/  IMAD R8, R5, -0x16, R0 ;  /* 0xffffffea05087824 */ /* 0x000fe200078e0200 */
[----:B------:R-:W-:Y:S02]  /*0120*/  SHF.R.U32.HI R7, RZ, 0x1f, R6 ;  /* 0x0000001fff077819 */ /* 0x000fe40000011606 */
[----:B------:R-:W-:Y:S01]  /*0130*/  LEA.HI.SX32 R3, R3, R4, 0x1e ;  /* 0x0000000403037211 */ /* 0x000fe200078ff2ff */
[----:B------:R-:W-:Y:S01]  /*0140*/  VIADD R8, R8, 0xfffffffd ;  /* 0xfffffffd08087836 */ /* 0x000fe20000000000 */
[----:B------:R-:W-:-:S03]  /*0150*/  LEA.HI.SX32 R6, R6, R7, 0x1e ;  /* 0x0000000706067211 */ /* 0x000fc600078ff2ff */
[----:B------:R-:W-:Y:S01]  /*0160*/  IMAD R4, R3, -0x16, R2 ;  /* 0xffffffea03047824 */ /* 0x000fe200078e0202 */
[----:B------:R-:W-:Y:S01]  /*0170*/  IABS R9, R8 ;  /* 0x0000000800097213 */ /* 0x000fe20000000000 */
[----:B------:R-:W-:Y:S01]  /*0180*/  IMAD R5, R6, -0x16, R5 ;  /* 0xffffffea06057824 */ /* 0x000fe200078e0205 */
[----:B------:R-:W1:Y:S01]  /*0190*/  LDC.64 R2, c[0x0][0x210] ;  /* 0x00008400ff027b82 */ /* 0x000e620000000a00 */
[----:B------:R-:W-:Y:S01]  /*01a0*/  IMAD.HI R6, R0, 0x43b3d5b, RZ ;  /* 0x043b3d5b00067827 */ /* 0x000fe200078e02ff */
[----:B------:R-:W-:Y:S02]  /*01b0*/  IADD3 R4, R4, -0x3, RZ ;  /* 0xfffffffd04047810 */ /* 0x000fe40007ffe0ff */
[----:B------:R-:W-:Y:S01]  /*01c0*/  IADD3 R9, R9, -0xf, RZ ;  /* 0xfffffff109097810 */ /* 0x000fe20007ffe0ff */
[----:B------:R-:W-:Y:S01]  /*01d0*/  VIADD R7, R5, 0xfffffffd ;  /* 0xfffffffd05077836 */ /* 0x000fe20000000000 */
[----:B------:R-:W-:Y:S02]  /*01e0*/  IABS R8, R4 ;  /* 0x0000000400087213 */ /* 0x000fe40000000000 */
[----:B------:R-:W2:Y:S01]  /*01f0*/  LDC.64 R4, c[0x0][0x218] ;  /* 0x00008600ff047b82 */ /* 0x000ea20000000a00 */
[----:B------:R-:W-:-:S02]  /*0200*/  IABS R9, R9 ;  /* 0x0000000900097213 */ /* 0x000fc40000000000 */
[----:B------:R-:W-:Y:S01]  /*0210*/  IABS R10, R7 ;  /* 0x00000007000a7213 */ /* 0x000fe20000000000 */
[----:B------:R-:W-:Y:S01]  /*0220*/  VIADD R8, R8, 0xfffffff1 ;  /* 0xfffffff108087836 */ /* 0x000fe20000000000 */
[----:B------:R-:W-:-:S04]  /*0230*/  SHF.R.U32.HI R7, RZ, 0x1f, R6 ;  /* 0x0000001fff077819 */ /* 0x000fc80000011606 */
[----:B------:R-:W-:Y:S02]  /*0240*/  LEA.HI R7, R6, R7, RZ, 0x1d ;  /* 0x0000000706077211 */ /* 0x000fe400078fe8ff */
[----:B------:R-:W-:Y:S02]  /*0250*/  IADD3 R6, R10, -0xf, RZ ;  /* 0xfffffff10a067810 */ /* 0x000fe40007ffe0ff */
[----:B------:R-:W-:Y:S01]  /*0260*/  IABS R10, R8 ;  /* 0x00000008000a7213 */ /* 0x000fe20000000000 */
[----:B------:R-:W-:Y:S01]  /*0270*/  IMAD.MOV.U32 R8, RZ, RZ, R9 ;  /* 0x000000ffff087224 */ /* 0x000fe200078e0009 */
[----:B------:R-:W-:Y:S02]  /*0280*/  LEA R7, R7, 0xff, 0x8 ;  /* 0x000000ff07077811 */ /* 0x000fe400078e40ff */
[----:B------:R-:W-:Y:S02]  /*0290*/  IABS R11, R6 ;  /* 0x00000006000b7213 */ /* 0x000fe40000000000 */
[----:B------:R-:W-:Y:S01]  /*02a0*/  IADD3 R6, R7, -R8, RZ ;  /* 0x8000000807067210 */ /* 0x000fe20007ffe0ff */
[----:B------:R-:W-:-:S04]  /*02b0*/  IMAD.IADD R7, R7, 0x1, -R10 ;  /* 0x0000000107077824 */ /* 0x000fc800078e0a0a */
[C---:B------:R-:W-:Y:S02]  /*02c0*/  IMAD R9, R11.reuse, -0x10, R6 ;  /* 0xfffffff00b097824 */ /* 0x040fe400078e0206 */
[----:B------:R-:W-:Y:S02]  /*02d0*/  IMAD R11, R11, -0x10, R7 ;  /* 0xfffffff00b0b7824 */ /* 0x000fe400078e0207 */
[----:B-1----:R-:W-:-:S04]  /*02e0*/  IMAD.WIDE R6, R9, 0x4, R2 ;  /* 0x0000000409067825 */ /* 0x002fc800078e0202 */
[----:B--2---:R-:W-:Y:S01]  /*02f0*/  IMAD.WIDE R8, R9, 0x4, R4 ;  /* 0x0000000409087825 */ /* 0x004fe200078e0204 */
[----:B------:R-:W2:Y:S03]  /*0300*/  @!P0 LDG.E.EL R12, desc[UR4][R6.64] ;  /* 0x00000004060c8981 */ /* 0x000ea6000c2e1900 */
[C---:B------:R-:W-:Y:S01]  /*0310*/  IMAD.WIDE R2, R11.reuse, 0x4, R2 ;  /* 0x000000040b027825 */ /* 0x040fe200078e0202 */
[----:B------:R-:W2:Y:S03]  /*0320*/  @!P0 LDG.E.EL R15, desc[UR4][R8.64] ;  /* 0x00000004080f8981 */ /* 0x000ea6000c2e1900 */
[----:B------:R-:W-:Y:S01]  /*0330*/  IMAD.WIDE R4, R11, 0x4, R4 ;  /* 0x000000040b047825 */ /* 0x000fe200078e0204 */
[----:B------:R-:W3:Y:S01]  /*0340*/  @!P0 LDG.E.EL R13, desc[UR4][R2.64] ;  /* 0x00000004020d8981 */ /* 0x000ee2000c2e1900 */
[----:B------:R-:W1:Y:S03]  /*0350*/  LDC.64 R10, c[0x0][0x220] ;  /* 0x00008800ff0a7b82 */ /* 0x000e660000000a00 */
[----:B------:R-:W3:Y:S01]  /*0360*/  @!P0 LDG.E.EL R14, desc[UR4][R4.64] ;  /* 0x00000004040e8981 */ /* 0x000ee2000c2e1900 */
[----:B-1----:R-:W-:-:S04]  /*0370*/  IMAD.WIDE R10, R0, 0x4, R10 ;  /* 0x00000004000a7825 */ /* 0x002fc800078e020a */
[----:B--2---:R-:W-:Y:S01]  /*0380*/  FADD R12, R15, R12 ;  /* 0x0000000c0f0c7221 */ /* 0x004fe20000000000 */
[----:B---3--:R-:W-:Y:S01]  /*0390*/  FADD R13, R14, R13 ;  /* 0x0000000d0e0d7221 */ /* 0x008fe20000000000 */
[----:B------:R-:W-:Y:S06]  /*03a0*/  @P0 EXIT ;  /* 0x000000000000094d */ /* 0x000fec0003800000 */
[----:B------:R-:W-:Y:S01]  /*03b0*/  STG.E.64 desc[UR4][R10.64], R12 ;  /* 0x0000000c0a007986 */ /* 0x000fe2000c101b04 */
[----:B------:R-:W-:Y:S05]  /*03c0*/  EXIT ;  /* 0x000000000000794d */ /* 0x000fea0003800000 */
.L_x_0:
[----:B------:R-:W-:-:S00]  /*03d0*/  BRA `(.L_x_0) ;  /* 0xfffffffc00fc7947 */ /* 0x000fc0000383ffff */
[----:B------:R-:W-:-:S00]  /*03e0*/  NOP ;  /* 0x0000000000007918 */ /* 0x000fc00000000000 */
        /* <DEDUP_REMOVED lines=9> */
.L_x_1:


//--------------------- .nv.constant0.triton_poi_fused_add_reflection_pad2d_20 --------------------------
	.section	.nv.constant0.triton_poi_fused_add_reflection_pad2d_20,"a",@progbits
	.sectionflags	@""
	.align	4
.nv.constant0.triton_poi_fused_add_reflection_pad2d_20:
	.zero		556
